//
// Generated by NVIDIA NVVM Compiler
//
// Compiler Build ID: CL-36424714
// Cuda compilation tools, release 13.0, V13.0.88
// Based on NVVM 20.0.0
//

.version 9.0
.target sm_100
.address_size 64

	// .globl	decrypt_bytes_kernel
.extern .func  (.param .b32 func_retval0) vprintf
(
	.param .b64 vprintf_param_0,
	.param .b64 vprintf_param_1
)
;
.global .align 1 .b8 $str[6] = {37, 48, 50, 120, 32};
.global .align 1 .b8 $str$1[2] = {10};
.global .align 1 .b8 $str$2[19] = {112, 114, 105, 110, 116, 32, 110, 117, 109, 32, 105, 115, 32, 61, 32, 37, 100, 10};

.visible .entry decrypt_bytes_kernel(
	.param .u64 .ptr .align 1 decrypt_bytes_kernel_param_0,
	.param .u32 decrypt_bytes_kernel_param_1
)
{
	.local .align 8 .b8 	__local_depot0[8];
	.reg .b64 	%SP;
	.reg .b64 	%SPL;
	.reg .pred 	%p<14>;
	.reg .b16 	%rs<31>;
	.reg .b32 	%r<99>;
	.reg .b64 	%rd<41>;

	mov.u64 	%SPL, __local_depot0;
	cvta.local.u64 	%SP, %SPL;
	ld.param.u64 	%rd7, [decrypt_bytes_kernel_param_0];
	ld.param.u32 	%r14, [decrypt_bytes_kernel_param_1];
	cvta.to.global.u64 	%rd1, %rd7;
	add.u64 	%rd8, %SP, 0;
	add.u64 	%rd2, %SPL, 0;
	setp.lt.s32 	%p1, %r14, 1;
	@%p1 bra 	$L__BB0_19;
	and.b32  	%r1, %r14, 7;
	setp.lt.u32 	%p2, %r14, 8;
	mov.b32 	%r97, 0;
	@%p2 bra 	$L__BB0_6;
	and.b32  	%r97, %r14, 2147483640;
	neg.s32 	%r94, %r97;
	add.s64 	%rd40, %rd1, 3;
	mov.b32 	%r95, 0;
	mov.u64 	%rd9, $str;
	mov.u64 	%rd12, $str$1;
$L__BB0_3:
	.pragma "nounroll";
	ld.global.u8 	%rs1, [%rd40+-3];
	add.s16 	%rs2, %rs1, -1;
	st.global.u8 	[%rd40+-3], %rs2;
	cvt.u32.u16 	%r17, %rs2;
	and.b32  	%r18, %r17, 255;
	st.local.u32 	[%rd2], %r18;
	cvta.global.u64 	%rd10, %rd9;
	{ // callseq 0, 0
	.param .b64 param0;
	st.param.b64 	[param0], %rd10;
	.param .b64 param1;
	st.param.b64 	[param1], %rd8;
	.param .b32 retval0;
	call.uni (retval0), 
	vprintf, 
	(
	param0, 
	param1
	);
	ld.param.b32 	%r19, [retval0];
	} // callseq 0
	ld.global.u8 	%rs3, [%rd40+-2];
	add.s16 	%rs4, %rs3, -1;
	st.global.u8 	[%rd40+-2], %rs4;
	cvt.u32.u16 	%r21, %rs4;
	and.b32  	%r22, %r21, 255;
	st.local.u32 	[%rd2], %r22;
	{ // callseq 1, 0
	.param .b64 param0;
	st.param.b64 	[param0], %rd10;
	.param .b64 param1;
	st.param.b64 	[param1], %rd8;
	.param .b32 retval0;
	call.uni (retval0), 
	vprintf, 
	(
	param0, 
	param1
	);
	ld.param.b32 	%r23, [retval0];
	} // callseq 1
	ld.global.u8 	%rs5, [%rd40+-1];
	add.s16 	%rs6, %rs5, -1;
	st.global.u8 	[%rd40+-1], %rs6;
	cvt.u32.u16 	%r25, %rs6;
	and.b32  	%r26, %r25, 255;
	st.local.u32 	[%rd2], %r26;
	{ // callseq 2, 0
	.param .b64 param0;
	st.param.b64 	[param0], %rd10;
	.param .b64 param1;
	st.param.b64 	[param1], %rd8;
	.param .b32 retval0;
	call.uni (retval0), 
	vprintf, 
	(
	param0, 
	param1
	);
	ld.param.b32 	%r27, [retval0];
	} // callseq 2
	ld.global.u8 	%rs7, [%rd40];
	add.s16 	%rs8, %rs7, -1;
	st.global.u8 	[%rd40], %rs8;
	cvt.u32.u16 	%r29, %rs8;
	and.b32  	%r30, %r29, 255;
	st.local.u32 	[%rd2], %r30;
	{ // callseq 3, 0
	.param .b64 param0;
	st.param.b64 	[param0], %rd10;
	.param .b64 param1;
	st.param.b64 	[param1], %rd8;
	.param .b32 retval0;
	call.uni (retval0), 
	vprintf, 
	(
	param0, 
	param1
	);
	ld.param.b32 	%r31, [retval0];
	} // callseq 3
	ld.global.u8 	%rs9, [%rd40+1];
	add.s16 	%rs10, %rs9, -1;
	st.global.u8 	[%rd40+1], %rs10;
	cvt.u32.u16 	%r33, %rs10;
	and.b32  	%r34, %r33, 255;
	st.local.u32 	[%rd2], %r34;
	{ // callseq 4, 0
	.param .b64 param0;
	st.param.b64 	[param0], %rd10;
	.param .b64 param1;
	st.param.b64 	[param1], %rd8;
	.param .b32 retval0;
	call.uni (retval0), 
	vprintf, 
	(
	param0, 
	param1
	);
	ld.param.b32 	%r35, [retval0];
	} // callseq 4
	ld.global.u8 	%rs11, [%rd40+2];
	add.s16 	%rs12, %rs11, -1;
	st.global.u8 	[%rd40+2], %rs12;
	cvt.u32.u16 	%r37, %rs12;
	and.b32  	%r38, %r37, 255;
	st.local.u32 	[%rd2], %r38;
	{ // callseq 5, 0
	.param .b64 param0;
	st.param.b64 	[param0], %rd10;
	.param .b64 param1;
	st.param.b64 	[param1], %rd8;
	.param .b32 retval0;
	call.uni (retval0), 
	vprintf, 
	(
	param0, 
	param1
	);
	ld.param.b32 	%r39, [retval0];
	} // callseq 5
	ld.global.u8 	%rs13, [%rd40+3];
	add.s16 	%rs14, %rs13, -1;
	st.global.u8 	[%rd40+3], %rs14;
	cvt.u32.u16 	%r41, %rs14;
	and.b32  	%r42, %r41, 255;
	st.local.u32 	[%rd2], %r42;
	{ // callseq 6, 0
	.param .b64 param0;
	st.param.b64 	[param0], %rd10;
	.param .b64 param1;
	st.param.b64 	[param1], %rd8;
	.param .b32 retval0;
	call.uni (retval0), 
	vprintf, 
	(
	param0, 
	param1
	);
	ld.param.b32 	%r43, [retval0];
	} // callseq 6
	add.s32 	%r45, %r95, 7;
	ld.global.u8 	%rs15, [%rd40+4];
	add.s16 	%rs16, %rs15, -1;
	st.global.u8 	[%rd40+4], %rs16;
	cvt.u32.u16 	%r46, %rs16;
	and.b32  	%r47, %r46, 255;
	st.local.u32 	[%rd2], %r47;
	{ // callseq 7, 0
	.param .b64 param0;
	st.param.b64 	[param0], %rd10;
	.param .b64 param1;
	st.param.b64 	[param1], %rd8;
	.param .b32 retval0;
	call.uni (retval0), 
	vprintf, 
	(
	param0, 
	param1
	);
	ld.param.b32 	%r48, [retval0];
	} // callseq 7
	and.b32  	%r50, %r45, 15;
	setp.ne.s32 	%p3, %r50, 15;
	@%p3 bra 	$L__BB0_5;
	cvta.global.u64 	%rd13, %rd12;
	{ // callseq 8, 0
	.param .b64 param0;
	st.param.b64 	[param0], %rd13;
	.param .b64 param1;
	st.param.b64 	[param1], 0;
	.param .b32 retval0;
	call.uni (retval0), 
	vprintf, 
	(
	param0, 
	param1
	);
	ld.param.b32 	%r51, [retval0];
	} // callseq 8
$L__BB0_5:
	add.s32 	%r95, %r95, 8;
	add.s32 	%r94, %r94, 8;
	add.s64 	%rd40, %rd40, 8;
	setp.ne.s32 	%p4, %r94, 0;
	@%p4 bra 	$L__BB0_3;
$L__BB0_6:
	setp.eq.s32 	%p5, %r1, 0;
	@%p5 bra 	$L__BB0_19;
	and.b32  	%r9, %r14, 3;
	setp.lt.u32 	%p6, %r1, 4;
	@%p6 bra 	$L__BB0_9;
	cvt.u64.u32 	%rd14, %r97;
	add.s64 	%rd15, %rd1, %rd14;
	ld.global.u8 	%rs17, [%rd15];
	add.s16 	%rs18, %rs17, -1;
	st.global.u8 	[%rd15], %rs18;
	cvt.u32.u16 	%r53, %rs18;
	and.b32  	%r54, %r53, 255;
	st.local.u32 	[%rd2], %r54;
	mov.u64 	%rd16, $str;
	cvta.global.u64 	%rd17, %rd16;
	{ // callseq 9, 0
	.param .b64 param0;
	st.param.b64 	[param0], %rd17;
	.param .b64 param1;
	st.param.b64 	[param1], %rd8;
	.param .b32 retval0;
	call.uni (retval0), 
	vprintf, 
	(
	param0, 
	param1
	);
	ld.param.b32 	%r55, [retval0];
	} // callseq 9
	ld.global.u8 	%rs19, [%rd15+1];
	add.s16 	%rs20, %rs19, -1;
	st.global.u8 	[%rd15+1], %rs20;
	cvt.u32.u16 	%r57, %rs20;
	and.b32  	%r58, %r57, 255;
	st.local.u32 	[%rd2], %r58;
	{ // callseq 10, 0
	.param .b64 param0;
	st.param.b64 	[param0], %rd17;
	.param .b64 param1;
	st.param.b64 	[param1], %rd8;
	.param .b32 retval0;
	call.uni (retval0), 
	vprintf, 
	(
	param0, 
	param1
	);
	ld.param.b32 	%r59, [retval0];
	} // callseq 10
	ld.global.u8 	%rs21, [%rd15+2];
	add.s16 	%rs22, %rs21, -1;
	st.global.u8 	[%rd15+2], %rs22;
	cvt.u32.u16 	%r61, %rs22;
	and.b32  	%r62, %r61, 255;
	st.local.u32 	[%rd2], %r62;
	{ // callseq 11, 0
	.param .b64 param0;
	st.param.b64 	[param0], %rd17;
	.param .b64 param1;
	st.param.b64 	[param1], %rd8;
	.param .b32 retval0;
	call.uni (retval0), 
	vprintf, 
	(
	param0, 
	param1
	);
	ld.param.b32 	%r63, [retval0];
	} // callseq 11
	ld.global.u8 	%rs23, [%rd15+3];
	add.s16 	%rs24, %rs23, -1;
	st.global.u8 	[%rd15+3], %rs24;
	cvt.u32.u16 	%r65, %rs24;
	and.b32  	%r66, %r65, 255;
	st.local.u32 	[%rd2], %r66;
	{ // callseq 12, 0
	.param .b64 param0;
	st.param.b64 	[param0], %rd17;
	.param .b64 param1;
	st.param.b64 	[param1], %rd8;
	.param .b32 retval0;
	call.uni (retval0), 
	vprintf, 
	(
	param0, 
	param1
	);
	ld.param.b32 	%r67, [retval0];
	} // callseq 12
	add.s32 	%r97, %r97, 4;
$L__BB0_9:
	setp.eq.s32 	%p7, %r9, 0;
	@%p7 bra 	$L__BB0_19;
	setp.eq.s32 	%p8, %r9, 1;
	@%p8 bra 	$L__BB0_16;
	cvt.u64.u32 	%rd19, %r97;
	add.s64 	%rd6, %rd1, %rd19;
	ld.global.u8 	%rs25, [%rd6];
	add.s16 	%rs26, %rs25, -1;
	st.global.u8 	[%rd6], %rs26;
	cvt.u32.u16 	%r69, %rs26;
	and.b32  	%r70, %r69, 255;
	st.local.u32 	[%rd2], %r70;
	mov.u64 	%rd20, $str;
	cvta.global.u64 	%rd21, %rd20;
	{ // callseq 13, 0
	.param .b64 param0;
	st.param.b64 	[param0], %rd21;
	.param .b64 param1;
	st.param.b64 	[param1], %rd8;
	.param .b32 retval0;
	call.uni (retval0), 
	vprintf, 
	(
	param0, 
	param1
	);
	ld.param.b32 	%r71, [retval0];
	} // callseq 13
	and.b32  	%r73, %r97, 15;
	setp.ne.s32 	%p9, %r73, 15;
	@%p9 bra 	$L__BB0_13;
	mov.u64 	%rd23, $str$1;
	cvta.global.u64 	%rd24, %rd23;
	{ // callseq 14, 0
	.param .b64 param0;
	st.param.b64 	[param0], %rd24;
	.param .b64 param1;
	st.param.b64 	[param1], 0;
	.param .b32 retval0;
	call.uni (retval0), 
	vprintf, 
	(
	param0, 
	param1
	);
	ld.param.b32 	%r74, [retval0];
	} // callseq 14
$L__BB0_13:
	add.s32 	%r76, %r97, 1;
	ld.global.u8 	%rs27, [%rd6+1];
	add.s16 	%rs28, %rs27, -1;
	st.global.u8 	[%rd6+1], %rs28;
	cvt.u32.u16 	%r77, %rs28;
	and.b32  	%r78, %r77, 255;
	st.local.u32 	[%rd2], %r78;
	cvta.global.u64 	%rd26, %rd20;
	{ // callseq 15, 0
	.param .b64 param0;
	st.param.b64 	[param0], %rd26;
	.param .b64 param1;
	st.param.b64 	[param1], %rd8;
	.param .b32 retval0;
	call.uni (retval0), 
	vprintf, 
	(
	param0, 
	param1
	);
	ld.param.b32 	%r79, [retval0];
	} // callseq 15
	and.b32  	%r81, %r76, 15;
	setp.ne.s32 	%p10, %r81, 15;
	@%p10 bra 	$L__BB0_15;
	mov.u64 	%rd28, $str$1;
	cvta.global.u64 	%rd29, %rd28;
	{ // callseq 16, 0
	.param .b64 param0;
	st.param.b64 	[param0], %rd29;
	.param .b64 param1;
	st.param.b64 	[param1], 0;
	.param .b32 retval0;
	call.uni (retval0), 
	vprintf, 
	(
	param0, 
	param1
	);
	ld.param.b32 	%r82, [retval0];
	} // callseq 16
$L__BB0_15:
	add.s32 	%r97, %r97, 2;
$L__BB0_16:
	and.b32  	%r84, %r14, 1;
	setp.eq.b32 	%p11, %r84, 1;
	not.pred 	%p12, %p11;
	@%p12 bra 	$L__BB0_19;
	cvt.u64.u32 	%rd30, %r97;
	add.s64 	%rd31, %rd1, %rd30;
	ld.global.u8 	%rs29, [%rd31];
	add.s16 	%rs30, %rs29, -1;
	st.global.u8 	[%rd31], %rs30;
	cvt.u32.u16 	%r85, %rs30;
	and.b32  	%r86, %r85, 255;
	st.local.u32 	[%rd2], %r86;
	mov.u64 	%rd32, $str;
	cvta.global.u64 	%rd33, %rd32;
	{ // callseq 17, 0
	.param .b64 param0;
	st.param.b64 	[param0], %rd33;
	.param .b64 param1;
	st.param.b64 	[param1], %rd8;
	.param .b32 retval0;
	call.uni (retval0), 
	vprintf, 
	(
	param0, 
	param1
	);
	ld.param.b32 	%r87, [retval0];
	} // callseq 17
	and.b32  	%r89, %r97, 15;
	setp.ne.s32 	%p13, %r89, 15;
	@%p13 bra 	$L__BB0_19;
	mov.u64 	%rd35, $str$1;
	cvta.global.u64 	%rd36, %rd35;
	{ // callseq 18, 0
	.param .b64 param0;
	st.param.b64 	[param0], %rd36;
	.param .b64 param1;
	st.param.b64 	[param1], 0;
	.param .b32 retval0;
	call.uni (retval0), 
	vprintf, 
	(
	param0, 
	param1
	);
	ld.param.b32 	%r90, [retval0];
	} // callseq 18
$L__BB0_19:
	st.local.u32 	[%rd2], %r14;
	mov.u64 	%rd37, $str$2;
	cvta.global.u64 	%rd38, %rd37;
	{ // callseq 19, 0
	.param .b64 param0;
	st.param.b64 	[param0], %rd38;
	.param .b64 param1;
	st.param.b64 	[param1], %rd8;
	.param .b32 retval0;
	call.uni (retval0), 
	vprintf, 
	(
	param0, 
	param1
	);
	ld.param.b32 	%r92, [retval0];
	} // callseq 19
	ret;

}


// ===== COMPILED SASS (sm_100) =====

	.target	sm_100

	.elftype	@"ET_EXEC"


//--------------------- .note.nv.tkinfo           --------------------------
	.section	.note.nv.tkinfo,"",@"SHT_NOTE"
	.sectionflags	@"SHF_NOTE_NV_TKINFO"
	.tkinfo
        /*0018*/ 	.word	0x00000002
        /*0030*/ 	.string	""
        /*0030*/ 	.string	"ptxas"
        /*0030*/ 	.string	"Cuda compilation tools, release 13.0, V13.0.88"
        /*0030*/ 	.string	"Build cuda_13.0.r13.0/compiler.36424714_0"
        /*0030*/ 	.string	"-arch sm_100 -m 64 "



//--------------------- .note.nv.cuinfo           --------------------------
	.section	.note.nv.cuinfo,"",@"SHT_NOTE"
	.sectionflags	@"SHF_NOTE_NV_CUINFO"
        /*0018*/ 	.short	0x0002
        /*001a*/ 	.short	0x0064
        /*001c*/ 	.short	0x0082
	.zero		2


//--------------------- .nv.info                  --------------------------
	.section	.nv.info,"",@"SHT_CUDA_INFO"
	.align	4


	//----- nvinfo : EIATTR_REGCOUNT
	.align		4
        /*0000*/ 	.byte	0x04, 0x2f
        /*0002*/ 	.short	(.L_4 - .L_3)
	.align		4
.L_3:
        /*0004*/ 	.word	index@(decrypt_bytes_kernel)
        /*0008*/ 	.word	0x0000001d


	//----- nvinfo : EIATTR_FRAME_SIZE
	.align		4
.L_4:
        /*000c*/ 	.byte	0x04, 0x11
        /*000e*/ 	.short	(.L_6 - .L_5)
	.align		4
.L_5:
        /*0010*/ 	.word	index@(decrypt_bytes_kernel)
        /*0014*/ 	.word	0x00000008


	//----- nvinfo : EIATTR_MIN_STACK_SIZE
	.align		4
.L_6:
        /*0018*/ 	.byte	0x04, 0x12
        /*001a*/ 	.short	(.L_8 - .L_7)
	.align		4
.L_7:
        /*001c*/ 	.word	index@(decrypt_bytes_kernel)
        /*0020*/ 	.word	0x00000008
.L_8:


//--------------------- .nv.compat                --------------------------
	.section	.nv.compat,"",@"SHT_CUDA_COMPAT_INFO"
	.align	4
        /*0000*/ 	.byte	0x02, 0x09, 0x00, 0x00, 0x02, 0x02, 0x01, 0x00, 0x02, 0x05, 0x05, 0x00, 0x03, 0x07, 0x01, 0x01
        /*0010*/ 	.byte	0x02, 0x03, 0x00, 0x00, 0x02, 0x06, 0x01, 0x00, 0x04, 0x0b, 0x08, 0x00, 0x09, 0x00, 0x00, 0x00
        /*0020*/ 	.byte	0x00, 0x00, 0x00, 0x00


//--------------------- .nv.info.decrypt_bytes_kernel --------------------------
	.section	.nv.info.decrypt_bytes_kernel,"",@"SHT_CUDA_INFO"
	.sectionflags	@""
	.align	4


	//----- nvinfo : EIATTR_CUDA_API_VERSION
	.align		4
        /*0000*/ 	.byte	0x04, 0x37
        /*0002*/ 	.short	(.L_10 - .L_9)
.L_9:
        /*0004*/ 	.word	0x00000082


	//----- nvinfo : EIATTR_KPARAM_INFO
	.align		4
.L_10:
        /*0008*/ 	.byte	0x04, 0x17
        /*000a*/ 	.short	(.L_12 - .L_11)
.L_11:
        /*000c*/ 	.word	0x00000000
        /*0010*/ 	.short	0x0001
        /*0012*/ 	.short	0x0008
        /*0014*/ 	.byte	0x00, 0xf0, 0x11, 0x00


	//----- nvinfo : EIATTR_KPARAM_INFO
	.align		4
.L_12:
        /*0018*/ 	.byte	0x04, 0x17
        /*001a*/ 	.short	(.L_14 - .L_13)
.L_13:
        /*001c*/ 	.word	0x00000000
        /*0020*/ 	.short	0x0000
        /*0022*/ 	.short	0x0000
        /*0024*/ 	.byte	0x00, 0xf5, 0x21, 0x00


	//----- nvinfo : EIATTR_SPARSE_MMA_MASK
	.align		4
.L_14:
        /*0028*/ 	.byte	0x03, 0x50
        /*002a*/ 	.short	0x0000


	//----- nvinfo : EIATTR_MAXREG_COUNT
	.align		4
        /*002c*/ 	.byte	0x03, 0x1b
        /*002e*/ 	.short	0x00ff


	//----- nvinfo : EIATTR_EXTERNS
	.align		4
        /*0030*/ 	.byte	0x04, 0x0f
        /*0032*/ 	.short	(.L_16 - .L_15)


	//   ....[0]....
	.align		4
.L_15:
        /*0034*/ 	.word	index@(vprintf)


	//----- nvinfo : EIATTR_MERCURY_ISA_VERSION
	.align		4
.L_16:
        /*0038*/ 	.byte	0x03, 0x5f
        /*003a*/ 	.short	0x0101


	//----- nvinfo : EIATTR_VRC_CTA_INIT_COUNT
	.align		4
        /*003c*/ 	.byte	0x02, 0x4a
	.zero		1
	.zero		1


	//----- nvinfo : EIATTR_SYSCALL_OFFSETS
	.align		4
        /*0040*/ 	.byte	0x04, 0x46
        /*0042*/ 	.short	(.L_18 - .L_17)


	//   ....[0]....
.L_17:
        /*0044*/ 	.word	0x00000290


	//   ....[1]....
        /*0048*/ 	.word	0x00000360


	//   ....[2]....
        /*004c*/ 	.word	0x00000430


	//   ....[3]....
        /*0050*/ 	.word	0x00000500


	//   ....[4]....
        /*0054*/ 	.word	0x000005d0


	//   ....[5]....
        /*0058*/ 	.word	0x000006a0


	//   ....[6]....
        /*005c*/ 	.word	0x00000770


	//   ....[7]....
        /*0060*/ 	.word	0x00000850


	//   ....[8]....
        /*0064*/ 	.word	0x00000900


	//   ....[9]....
        /*0068*/ 	.word	0x00000ae0


	//   ....[10]....
        /*006c*/ 	.word	0x00000bb0


	//   ....[11]....
        /*0070*/ 	.word	0x00000c80


	//   ....[12]....
        /*0074*/ 	.word	0x00000d50


	//   ....[13]....
        /*0078*/ 	.word	0x00000eb0


	//   ....[14]....
        /*007c*/ 	.word	0x00000f50


	//   ....[15]....
        /*0080*/ 	.word	0x00001040


	//   ....[16]....
        /*0084*/ 	.word	0x000010e0


	//   ....[17]....
        /*0088*/ 	.word	0x00001240


	//   ....[18]....
        /*008c*/ 	.word	0x000012e0


	//   ....[19]....
        /*0090*/ 	.word	0x00001390


	//----- nvinfo : EIATTR_EXIT_INSTR_OFFSETS
	.align		4
.L_18:
        /*0094*/ 	.byte	0x04, 0x1c
        /*0096*/ 	.short	(.L_20 - .L_19)


	//   ....[0]....
.L_19:
        /*0098*/ 	.word	0x000013a0


	//----- nvinfo : EIATTR_CRS_STACK_SIZE
	.align		4
.L_20:
        /*009c*/ 	.byte	0x04, 0x1e
        /*009e*/ 	.short	(.L_22 - .L_21)
.L_21:
        /*00a0*/ 	.word	0x00000000


	//----- nvinfo : EIATTR_CBANK_PARAM_SIZE
	.align		4
.L_22:
        /*00a4*/ 	.byte	0x03, 0x19
        /*00a6*/ 	.short	0x000c


	//----- nvinfo : EIATTR_PARAM_CBANK
	.align		4
        /*00a8*/ 	.byte	0x04, 0x0a
        /*00aa*/ 	.short	(.L_24 - .L_23)
	.align		4
.L_23:
        /*00ac*/ 	.word	index@(.nv.constant0.decrypt_bytes_kernel)
        /*00b0*/ 	.short	0x0380
        /*00b2*/ 	.short	0x000c


	//----- nvinfo : EIATTR_SW_WAR
	.align		4
.L_24:
        /*00b4*/ 	.byte	0x04, 0x36
        /*00b6*/ 	.short	(.L_26 - .L_25)
.L_25:
        /*00b8*/ 	.word	0x00000008
.L_26:


//--------------------- .nv.callgraph             --------------------------
	.section	.nv.callgraph,"",@"SHT_CUDA_CALLGRAPH"
	.align	4
	.sectionentsize	8
	.align		4
        /*0000*/ 	.word	0x00000000
	.align		4
        /*0004*/ 	.word	0xffffffff
	.align		4
        /*0008*/ 	.word	index@(decrypt_bytes_kernel)
	.align		4
        /*000c*/ 	.word	index@(vprintf)
	.align		4
        /*0010*/ 	.word	0x00000000
	.align		4
        /*0014*/ 	.word	0xfffffffe
	.align		4
        /*0018*/ 	.word	0x00000000
	.align		4
        /*001c*/ 	.word	0xfffffffd
	.align		4
        /*0020*/ 	.word	0x00000000
	.align		4
        /*0024*/ 	.word	0xfffffffc


//--------------------- .nv.constant4             --------------------------
	.section	.nv.constant4,"a",@progbits
	.align	8
	.align		8
.nv.constant4:
        /*0000*/ 	.dword	vprintf
	.align		8
        /*0008*/ 	.dword	$str
	.align		8
        /*0010*/ 	.dword	$str$1
	.align		8
        /*0018*/ 	.dword	$str$2


//--------------------- .text.decrypt_bytes_kernel --------------------------
	.section	.text.decrypt_bytes_kernel,"ax",@progbits
	.align	128
        .global         decrypt_bytes_kernel
        .type           decrypt_bytes_kernel,@function
        .size           decrypt_bytes_kernel,(.L_x_26 - decrypt_bytes_kernel)
        .other          decrypt_bytes_kernel,@"STO_CUDA_ENTRY STV_DEFAULT"
decrypt_bytes_kernel:
.text.decrypt_bytes_kernel:
[----:B------:R-:W0:Y:S01]  /*0000*/  LDC R1, c[0x0][0x37c] ;  /* 0x0000df00ff017b82 */ /* 0x000e220000000800 */
[----:B------:R-:W1:Y:S01]  /*0010*/  LDCU UR4, c[0x0][0x388] ;  /* 0x00007100ff0477ac */ /* 0x000e620008000800 */
[----:B0-----:R-:W-:Y:S01]  /*0020*/  VIADD R1, R1, 0xfffffff8 ;  /* 0xfffffff801017836 */ /* 0x001fe20000000000 */
[----:B------:R-:W0:Y:S01]  /*0030*/  LDCU UR5, c[0x0][0x2f8] ;  /* 0x00005f00ff0577ac */ /* 0x000e220008000800 */
[----:B------:R-:W2:Y:S01]  /*0040*/  LDCU UR6, c[0x0][0x2fc] ;  /* 0x00005f80ff0677ac */ /* 0x000ea20008000800 */
[----:B-1----:R-:W-:Y:S02]  /*0050*/  UISETP.GE.AND UP0, UPT, UR4, 0x1, UPT ;  /* 0x000000010400788c */ /* 0x002fe4000bf06270 */
[----:B0-----:R-:W-:-:S05]  /*0060*/  IADD3 R18, P0, PT, R1, UR5, RZ ;  /* 0x0000000501127c10 */ /* 0x001fca000ff1e0ff */
[----:B--2---:R-:W-:Y:S02]  /*0070*/  IMAD.X R2, RZ, RZ, UR6, P0 ;  /* 0x00000006ff027e24 */ /* 0x004fe400080e06ff */
[----:B------:R-:W-:Y:S06]  /*0080*/  BRA.U !UP0, `(.L_x_0) ;  /* 0x0000001108987547 */ /* 0x000fec000b800000 */
[----:B------:R-:W-:Y:S01]  /*0090*/  UISETP.GE.U32.AND UP0, UPT, UR4, 0x8, UPT ;  /* 0x000000080400788c */ /* 0x000fe2000bf06070 */
[----:B------:R-:W-:Y:S01]  /*00a0*/  IMAD.MOV.U32 R23, RZ, RZ, RZ ;  /* 0x000000ffff177224 */ /* 0x000fe200078e00ff */
[----:B------:R-:W0:Y:S01]  /*00b0*/  LDCU.64 UR36, c[0x0][0x358] ;  /* 0x00006b00ff2477ac */ /* 0x000e220008000a00 */
[----:B------:R-:W-:-:S06]  /*00c0*/  ULOP3.LUT UR38, UR4, 0x7, URZ, 0xc0, !UPT ;  /* 0x0000000704267892 */ /* 0x000fcc000f8ec0ff */
[----:B------:R-:W-:Y:S06]  /*00d0*/  BRA.U !UP0, `(.L_x_1) ;  /* 0x0000000908287547 */ /* 0x000fec000b800000 */
[----:B------:R-:W1:Y:S01]  /*00e0*/  LDCU.64 UR6, c[0x0][0x380] ;  /* 0x00007000ff0677ac */ /* 0x000e620008000a00 */
[----:B------:R-:W-:Y:S01]  /*00f0*/  BSSY.RECONVERGENT B7, `(.L_x_1) ;  /* 0x0000088000077945 */ /* 0x000fe20003800200 */
[----:B------:R-:W-:Y:S01]  /*0100*/  IMAD.MOV.U32 R25, RZ, RZ, RZ ;  /* 0x000000ffff197224 */ /* 0x000fe200078e00ff */
[----:B------:R-:W-:-:S04]  /*0110*/  ULOP3.LUT UR4, UR4, 0x7ffffff8, URZ, 0xc0, !UPT ;  /* 0x7ffffff804047892 */ /* 0x000fc8000f8ec0ff */
[----:B------:R-:W-:Y:S02]  /*0120*/  UIADD3 UR8, UPT, UPT, -UR4, URZ, URZ ;  /* 0x000000ff04087290 */ /* 0x000fe4000fffe1ff */
[----:B------:R-:W-:-:S04]  /*0130*/  MOV R23, UR4 ;  /* 0x0000000400177c02 */ /* 0x000fc80008000f00 */
[----:B------:R-:W-:Y:S01]  /*0140*/  IMAD.U32 R22, RZ, RZ, UR8 ;  /* 0x00000008ff167e24 */ /* 0x000fe2000f8e00ff */
[----:B-1----:R-:W-:-:S04]  /*0150*/  UIADD3 UR5, UP0, UPT, UR6, 0x3, URZ ;  /* 0x0000000306057890 */ /* 0x002fc8000ff1e0ff */
[----:B------:R-:W-:Y:S02]  /*0160*/  UIADD3.X UR6, UPT, UPT, URZ, UR7, URZ, UP0, !UPT ;  /* 0x00000007ff067290 */ /* 0x000fe400087fe4ff */
[----:B------:R-:W-:-:S04]  /*0170*/  IMAD.U32 R16, RZ, RZ, UR5 ;  /* 0x00000005ff107e24 */ /* 0x000fc8000f8e00ff */
[----:B------:R-:W-:-:S07]  /*0180*/  IMAD.U32 R17, RZ, RZ, UR6 ;  /* 0x00000006ff117e24 */ /* 0x000fce000f8e00ff */
.L_x_12:
[----:B0-----:R-:W2:Y:S01]  /*0190*/  LDG.E.U8 R3, desc[UR36][R16.64+-0x3] ;  /* 0xfffffd2410037981 */ /* 0x001ea2000c1e1100 */
[----:B------:R-:W-:Y:S01]  /*01a0*/  MOV R19, 0x0 ;  /* 0x0000000000137802 */ /* 0x000fe20000000f00 */
[----:B------:R-:W0:Y:S01]  /*01b0*/  LDCU.64 UR4, c[0x4][0x8] ;  /* 0x01000100ff0477ac */ /* 0x000e220008000a00 */
[----:B------:R-:W-:Y:S01]  /*01c0*/  IADD3 R22, PT, PT, R22, 0x8, RZ ;  /* 0x0000000816167810 */ /* 0x000fe20007ffe0ff */
[----:B------:R-:W-:Y:S01]  /*01d0*/  IMAD.MOV.U32 R6, RZ, RZ, R18 ;  /* 0x000000ffff067224 */ /* 0x000fe200078e0012 */
[----:B------:R1:W3:Y:S01]  /*01e0*/  LDC.64 R8, c[0x4][R19] ;  /* 0x0100000013087b82 */ /* 0x0002e20000000a00 */
[----:B------:R-:W-:Y:S01]  /*01f0*/  IMAD.MOV.U32 R7, RZ, RZ, R2 ;  /* 0x000000ffff077224 */ /* 0x000fe200078e0002 */
[----:B------:R-:W-:-:S04]  /*0200*/  ISETP.NE.AND P0, PT, R22, RZ, PT ;  /* 0x000000ff1600720c */ /* 0x000fc80003f05270 */
[----:B------:R-:W-:Y:S01]  /*0210*/  P2R R26, PR, RZ, 0x1 ;  /* 0x00000001ff1a7803 */ /* 0x000fe20000000000 */
[----:B0-----:R-:W-:Y:S02]  /*0220*/  IMAD.U32 R4, RZ, RZ, UR4 ;  /* 0x00000004ff047e24 */ /* 0x001fe4000f8e00ff */
[----:B------:R-:W-:Y:S02]  /*0230*/  IMAD.U32 R5, RZ, RZ, UR5 ;  /* 0x00000005ff057e24 */ /* 0x000fe4000f8e00ff */
[----:B--2---:R-:W-:-:S05]  /*0240*/  VIADD R3, R3, 0xffffffff ;  /* 0xffffffff03037836 */ /* 0x004fca0000000000 */
[----:B------:R-:W-:Y:S01]  /*0250*/  LOP3.LUT R0, R3, 0xff, RZ, 0xc0, !PT ;  /* 0x000000ff03007812 */ /* 0x000fe200078ec0ff */
[----:B------:R1:W-:Y:S04]  /*0260*/  STG.E.U8 desc[UR36][R16.64+-0x3], R3 ;  /* 0xfffffd0310007986 */ /* 0x0003e8000c101124 */
[----:B---3--:R1:W-:Y:S02]  /*0270*/  STL [R1], R0 ;  /* 0x0000000001007387 */ /* 0x0083e40000100800 */
[----:B------:R-:W-:-:S07]  /*0280*/  LEPC R20, `(.L_x_2) ;  /* 0x000000001014794e */ /* 0x000fce0000000000 */
[----:B-1----:R-:W-:Y:S05]  /*0290*/  CALL.ABS.NOINC R8 ;  /* 0x0000000008007343 */ /* 0x002fea0003c00000 */
.L_x_2:
[----:B------:R-:W2:Y:S01]  /*02a0*/  LDG.E.U8 R3, desc[UR36][R16.64+-0x2] ;  /* 0xfffffe2410037981 */ /* 0x000ea2000c1e1100 */
[----:B------:R0:W1:Y:S01]  /*02b0*/  LDC.64 R8, c[0x4][R19] ;  /* 0x0100000013087b82 */ /* 0x0000620000000a00 */
[----:B------:R-:W3:Y:S01]  /*02c0*/  LDCU.64 UR4, c[0x4][0x8] ;  /* 0x01000100ff0477ac */ /* 0x000ee20008000a00 */
[----:B------:R-:W-:Y:S02]  /*02d0*/  IMAD.MOV.U32 R6, RZ, RZ, R18 ;  /* 0x000000ffff067224 */ /* 0x000fe400078e0012 */
[----:B------:R-:W-:Y:S02]  /*02e0*/  IMAD.MOV.U32 R7, RZ, RZ, R2 ;  /* 0x000000ffff077224 */ /* 0x000fe400078e0002 */
[----:B---3--:R-:W-:Y:S02]  /*02f0*/  IMAD.U32 R4, RZ, RZ, UR4 ;  /* 0x00000004ff047e24 */ /* 0x008fe4000f8e00ff */
[----:B------:R-:W-:Y:S01]  /*0300*/  IMAD.U32 R5, RZ, RZ, UR5 ;  /* 0x00000005ff057e24 */ /* 0x000fe2000f8e00ff */
[----:B--2---:R-:W-:-:S04]  /*0310*/  IADD3 R3, PT, PT, R3, -0x1, RZ ;  /* 0xffffffff03037810 */ /* 0x004fc80007ffe0ff */
[----:B------:R-:W-:Y:S01]  /*0320*/  LOP3.LUT R0, R3, 0xff, RZ, 0xc0, !PT ;  /* 0x000000ff03007812 */ /* 0x000fe200078ec0ff */
[----:B------:R0:W-:Y:S04]  /*0330*/  STG.E.U8 desc[UR36][R16.64+-0x2], R3 ;  /* 0xfffffe0310007986 */ /* 0x0001e8000c101124 */
[----:B-1----:R0:W-:Y:S02]  /*0340*/  STL [R1], R0 ;  /* 0x0000000001007387 */ /* 0x0021e40000100800 */
[----:B------:R-:W-:-:S07]  /*0350*/  LEPC R20, `(.L_x_3) ;  /* 0x000000001014794e */ /* 0x000fce0000000000 */
[----:B0-----:R-:W-:Y:S05]  /*0360*/  CALL.ABS.NOINC R8 ;  /* 0x0000000008007343 */ /* 0x001fea0003c00000 */
.L_x_3:
        /* <DEDUP_REMOVED lines=13> */
.L_x_4:
        /* <DEDUP_REMOVED lines=13> */
.L_x_5:
        /* <DEDUP_REMOVED lines=13> */
.L_x_6:
        /* <DEDUP_REMOVED lines=13> */
.L_x_7:
        /* <DEDUP_REMOVED lines=13> */
.L_x_8:
[----:B------:R-:W2:Y:S01]  /*0780*/  LDG.E.U8 R3, desc[UR36][R16.64+0x4] ;  /* 0x0000042410037981 */ /* 0x000ea2000c1e1100 */
[----:B------:R0:W1:Y:S01]  /*0790*/  LDC.64 R8, c[0x4][R19] ;  /* 0x0100000013087b82 */ /* 0x0000620000000a00 */
[----:B------:R-:W3:Y:S01]  /*07a0*/  LDCU.64 UR4, c[0x4][0x8] ;  /* 0x01000100ff0477ac */ /* 0x000ee20008000a00 */
[----:B------:R-:W-:Y:S01]  /*07b0*/  VIADD R24, R25, 0x7 ;  /* 0x0000000719187836 */ /* 0x000fe20000000000 */
[----:B------:R-:W-:Y:S01]  /*07c0*/  MOV R7, R2 ;  /* 0x0000000200077202 */ /* 0x000fe20000000f00 */
        /* <DEDUP_REMOVED lines=9> */
.L_x_9:
[----:B------:R-:W-:Y:S01]  /*0860*/  LOP3.LUT R24, R24, 0xf, RZ, 0xc0, !PT ;  /* 0x0000000f18187812 */ /* 0x000fe200078ec0ff */
[----:B------:R-:W-:Y:S03]  /*0870*/  BSSY.RECONVERGENT B6, `(.L_x_10) ;  /* 0x000000a000067945 */ /* 0x000fe60003800200 */
[----:B------:R-:W-:-:S13]  /*0880*/  ISETP.NE.AND P0, PT, R24, 0xf, PT ;  /* 0x0000000f1800780c */ /* 0x000fda0003f05270 */
[----:B------:R-:W-:Y:S05]  /*0890*/  @P0 BRA `(.L_x_11) ;  /* 0x00000000001c0947 */ /* 0x000fea0003800000 */
[----:B------:R0:W1:Y:S01]  /*08a0*/  LDC.64 R8, c[0x4][R19] ;  /* 0x0100000013087b82 */ /* 0x0000620000000a00 */
[----:B------:R-:W2:Y:S01]  /*08b0*/  LDCU.64 UR4, c[0x4][0x10] ;  /* 0x01000200ff0477ac */ /* 0x000ea20008000a00 */
[----:B------:R-:W-:Y:S01]  /*08c0*/  CS2R R6, SRZ ;  /* 0x0000000000067805 */ /* 0x000fe2000001ff00 */
[----:B--2---:R-:W-:Y:S02]  /*08d0*/  IMAD.U32 R4, RZ, RZ, UR4 ;  /* 0x00000004ff047e24 */ /* 0x004fe4000f8e00ff */
[----:B0-----:R-:W-:-:S07]  /*08e0*/  IMAD.U32 R5, RZ, RZ, UR5 ;  /* 0x00000005ff057e24 */ /* 0x001fce000f8e00ff */
[----:B------:R-:W-:-:S07]  /*08f0*/  LEPC R20, `(.L_x_11) ;  /* 0x000000001014794e */ /* 0x000fce0000000000 */
[----:B-1----:R-:W-:Y:S05]  /*0900*/  CALL.ABS.NOINC R8 ;  /* 0x0000000008007343 */ /* 0x002fea0003c00000 */
.L_x_11:
[----:B------:R-:W-:Y:S05]  /*0910*/  BSYNC.RECONVERGENT B6 ;  /* 0x0000000000067941 */ /* 0x000fea0003800200 */
.L_x_10:
[----:B------:R-:W-:Y:S01]  /*0920*/  ISETP.NE.AND P6, PT, R26, RZ, PT ;  /* 0x000000ff1a00720c */ /* 0x000fe20003fc5270 */
[----:B------:R-:W-:Y:S01]  /*0930*/  VIADD R25, R25, 0x8 ;  /* 0x0000000819197836 */ /* 0x000fe20000000000 */
[----:B------:R-:W-:-:S05]  /*0940*/  IADD3 R16, P0, PT, R16, 0x8, RZ ;  /* 0x0000000810107810 */ /* 0x000fca0007f1e0ff */
[----:B------:R-:W-:-:S06]  /*0950*/  IMAD.X R17, RZ, RZ, R17, P0 ;  /* 0x000000ffff117224 */ /* 0x000fcc00000e0611 */
[----:B------:R-:W-:Y:S05]  /*0960*/  @P6 BRA `(.L_x_12) ;  /* 0xfffffff800086947 */ /* 0x000fea000383ffff */
[----:B------:R-:W-:Y:S05]  /*0970*/  BSYNC.RECONVERGENT B7 ;  /* 0x0000000000077941 */ /* 0x000fea0003800200 */
.L_x_1:
[----:B------:R-:W-:-:S09]  /*0980*/  UISETP.NE.AND UP0, UPT, UR38, URZ, UPT ;  /* 0x000000ff2600728c */ /* 0x000fd2000bf05270 */
[----:B------:R-:W-:Y:S05]  /*0990*/  BRA.U !UP0, `(.L_x_0) ;  /* 0x0000000908547547 */ /* 0x000fea000b800000 */
[----:B------:R-:W1:Y:S01]  /*09a0*/  LDC R22, c[0x0][0x388] ;  /* 0x0000e200ff167b82 */ /* 0x000e620000000800 */
[----:B------:R-:W-:Y:S01]  /*09b0*/  UISETP.GE.U32.AND UP0, UPT, UR38, 0x4, UPT ;  /* 0x000000042600788c */ /* 0x000fe2000bf06070 */
[----:B-1----:R-:W-:-:S08]  /*09c0*/  LOP3.LUT R22, R22, 0x3, RZ, 0xc0, !PT ;  /* 0x0000000316167812 */ /* 0x002fd000078ec0ff */
[----:B------:R-:W-:Y:S05]  /*09d0*/  BRA.U !UP0, `(.L_x_13) ;  /* 0x0000000108e47547 */ /* 0x000fea000b800000 */
[----:B------:R-:W1:Y:S02]  /*09e0*/  LDCU.64 UR4, c[0x0][0x380] ;  /* 0x00007000ff0477ac */ /* 0x000e640008000a00 */
[----:B-1----:R-:W-:-:S04]  /*09f0*/  IADD3 R16, P0, PT, R23, UR4, RZ ;  /* 0x0000000417107c10 */ /* 0x002fc8000ff1e0ff */
[----:B------:R-:W-:Y:S01]  /*0a00*/  IADD3.X R17, PT, PT, RZ, UR5, RZ, P0, !PT ;  /* 0x00000005ff117c10 */ /* 0x000fe200087fe4ff */
[----:B------:R-:W1:Y:S04]  /*0a10*/  LDCU.64 UR4, c[0x4][0x8] ;  /* 0x01000100ff0477ac */ /* 0x000e680008000a00 */
[----:B0-----:R-:W2:Y:S01]  /*0a20*/  LDG.E.U8 R3, desc[UR36][R16.64] ;  /* 0x0000002410037981 */ /* 0x001ea2000c1e1100 */
[----:B------:R-:W-:Y:S01]  /*0a30*/  MOV R19, 0x0 ;  /* 0x0000000000137802 */ /* 0x000fe20000000f00 */
[----:B------:R-:W-:Y:S01]  /*0a40*/  IMAD.MOV.U32 R6, RZ, RZ, R18 ;  /* 0x000000ffff067224 */ /* 0x000fe200078e0012 */
[----:B------:R-:W-:Y:S02]  /*0a50*/  MOV R7, R2 ;  /* 0x0000000200077202 */ /* 0x000fe40000000f00 */
[----:B------:R0:W3:Y:S01]  /*0a60*/  LDC.64 R8, c[0x4][R19] ;  /* 0x0100000013087b82 */ /* 0x0000e20000000a00 */
[----:B-1----:R-:W-:-:S02]  /*0a70*/  IMAD.U32 R4, RZ, RZ, UR4 ;  /* 0x00000004ff047e24 */ /* 0x002fc4000f8e00ff */
[----:B------:R-:W-:Y:S02]  /*0a80*/  IMAD.U32 R5, RZ, RZ, UR5 ;  /* 0x00000005ff057e24 */ /* 0x000fe4000f8e00ff */
[----:B--2---:R-:W-:-:S05]  /*0a90*/  VIADD R3, R3, 0xffffffff ;  /* 0xffffffff03037836 */ /* 0x004fca0000000000 */
[----:B------:R-:W-:Y:S01]  /*0aa0*/  LOP3.LUT R0, R3, 0xff, RZ, 0xc0, !PT ;  /* 0x000000ff03007812 */ /* 0x000fe200078ec0ff */
[----:B------:R0:W-:Y:S04]  /*0ab0*/  STG.E.U8 desc[UR36][R16.64], R3 ;  /* 0x0000000310007986 */ /* 0x0001e8000c101124 */
[----:B---3--:R0:W-:Y:S02]  /*0ac0*/  STL [R1], R0 ;  /* 0x0000000001007387 */ /* 0x0081e40000100800 */
[----:B------:R-:W-:-:S07]  /*0ad0*/  LEPC R20, `(.L_x_14) ;  /* 0x000000001014794e */ /* 0x000fce0000000000 */
[----:B0-----:R-:W-:Y:S05]  /*0ae0*/  CALL.ABS.NOINC R8 ;  /* 0x0000000008007343 */ /* 0x001fea0003c00000 */
.L_x_14:
[----:B------:R-:W2:Y:S01]  /*0af0*/  LDG.E.U8 R3, desc[UR36][R16.64+0x1] ;  /* 0x0000012410037981 */ /* 0x000ea2000c1e1100 */
[----:B------:R0:W1:Y:S01]  /*0b00*/  LDC.64 R8, c[0x4][R19] ;  /* 0x0100000013087b82 */ /* 0x0000620000000a00 */
[----:B------:R-:W3:Y:S01]  /*0b10*/  LDCU.64 UR4, c[0x4][0x8] ;  /* 0x01000100ff0477ac */ /* 0x000ee20008000a00 */
[----:B------:R-:W-:Y:S01]  /*0b20*/  IMAD.MOV.U32 R6, RZ, RZ, R18 ;  /* 0x000000ffff067224 */ /* 0x000fe200078e0012 */
[----:B------:R-:W-:Y:S01]  /*0b30*/  MOV R7, R2 ;  /* 0x0000000200077202 */ /* 0x000fe20000000f00 */
[----:B---3--:R-:W-:Y:S02]  /*0b40*/  IMAD.U32 R4, RZ, RZ, UR4 ;  /* 0x00000004ff047e24 */ /* 0x008fe4000f8e00ff */
[----:B------:R-:W-:Y:S02]  /*0b50*/  IMAD.U32 R5, RZ, RZ, UR5 ;  /* 0x00000005ff057e24 */ /* 0x000fe4000f8e00ff */
[----:B--2---:R-:W-:-:S05]  /*0b60*/  VIADD R3, R3, 0xffffffff ;  /* 0xffffffff03037836 */ /* 0x004fca0000000000 */
[----:B------:R-:W-:Y:S01]  /*0b70*/  LOP3.LUT R0, R3, 0xff, RZ, 0xc0, !PT ;  /* 0x000000ff03007812 */ /* 0x000fe200078ec0ff */
[----:B------:R0:W-:Y:S04]  /*0b80*/  STG.E.U8 desc[UR36][R16.64+0x1], R3 ;  /* 0x0000010310007986 */ /* 0x0001e8000c101124 */
[----:B-1----:R0:W-:Y:S02]  /*0b90*/  STL [R1], R0 ;  /* 0x0000000001007387 */ /* 0x0021e40000100800 */
[----:B------:R-:W-:-:S07]  /*0ba0*/  LEPC R20, `(.L_x_15) ;  /* 0x000000001014794e */ /* 0x000fce0000000000 */
[----:B0-----:R-:W-:Y:S05]  /*0bb0*/  CALL.ABS.NOINC R8 ;  /* 0x0000000008007343 */ /* 0x001fea0003c00000 */
.L_x_15:
        /* <DEDUP_REMOVED lines=13> */
.L_x_16:
        /* <DEDUP_REMOVED lines=13> */
.L_x_17:
[----:B------:R-:W-:-:S07]  /*0d60*/  VIADD R23, R23, 0x4 ;  /* 0x0000000417177836 */ /* 0x000fce0000000000 */
.L_x_13:
[----:B------:R-:W-:-:S13]  /*0d70*/  ISETP.NE.AND P0, PT, R22, RZ, PT ;  /* 0x000000ff1600720c */ /* 0x000fda0003f05270 */
[----:B------:R-:W-:Y:S05]  /*0d80*/  @!P0 BRA `(.L_x_0) ;  /* 0x0000000400588947 */ /* 0x000fea0003800000 */
[----:B------:R-:W-:-:S13]  /*0d90*/  ISETP.NE.AND P0, PT, R22, 0x1, PT ;  /* 0x000000011600780c */ /* 0x000fda0003f05270 */
[----:B------:R-:W-:Y:S05]  /*0da0*/  @!P0 BRA `(.L_x_18) ;  /* 0x0000000000d48947 */ /* 0x000fea0003800000 */
[----:B------:R-:W1:Y:S02]  /*0db0*/  LDCU.64 UR4, c[0x0][0x380] ;  /* 0x00007000ff0477ac */ /* 0x000e640008000a00 */
[----:B-1----:R-:W-:-:S05]  /*0dc0*/  IADD3 R16, P0, PT, R23, UR4, RZ ;  /* 0x0000000417107c10 */ /* 0x002fca000ff1e0ff */
[----:B------:R-:W-:Y:S01]  /*0dd0*/  IMAD.X R17, RZ, RZ, UR5, P0 ;  /* 0x00000005ff117e24 */ /* 0x000fe200080e06ff */
[----:B------:R-:W-:Y:S01]  /*0de0*/  MOV R19, 0x0 ;  /* 0x0000000000137802 */ /* 0x000fe20000000f00 */
[----:B------:R-:W1:Y:S03]  /*0df0*/  LDCU.64 UR4, c[0x4][0x8] ;  /* 0x01000100ff0477ac */ /* 0x000e660008000a00 */
[----:B0-----:R-:W2:Y:S01]  /*0e00*/  LDG.E.U8 R3, desc[UR36][R16.64] ;  /* 0x0000002410037981 */ /* 0x001ea2000c1e1100 */
[----:B------:R0:W3:Y:S01]  /*0e10*/  LDC.64 R8, c[0x4][R19] ;  /* 0x0100000013087b82 */ /* 0x0000e20000000a00 */
[----:B------:R-:W-:Y:S02]  /*0e20*/  IMAD.MOV.U32 R6, RZ, RZ, R18 ;  /* 0x000000ffff067224 */ /* 0x000fe400078e0012 */
[----:B------:R-:W-:Y:S01]  /*0e30*/  IMAD.MOV.U32 R7, RZ, RZ, R2 ;  /* 0x000000ffff077224 */ /* 0x000fe200078e0002 */
[----:B-1----:R-:W-:Y:S01]  /*0e40*/  MOV R4, UR4 ;  /* 0x0000000400047c02 */ /* 0x002fe20008000f00 */
[----:B------:R-:W-:-:S02]  /*0e50*/  IMAD.U32 R5, RZ, RZ, UR5 ;  /* 0x00000005ff057e24 */ /* 0x000fc4000f8e00ff */
[----:B--2---:R-:W-:-:S05]  /*0e60*/  VIADD R3, R3, 0xffffffff ;  /* 0xffffffff03037836 */ /* 0x004fca0000000000 */
[----:B------:R-:W-:Y:S01]  /*0e70*/  LOP3.LUT R0, R3, 0xff, RZ, 0xc0, !PT ;  /* 0x000000ff03007812 */ /* 0x000fe200078ec0ff */
[----:B------:R0:W-:Y:S04]  /*0e80*/  STG.E.U8 desc[UR36][R16.64], R3 ;  /* 0x0000000310007986 */ /* 0x0001e8000c101124 */
[----:B---3--:R0:W-:Y:S02]  /*0e90*/  STL [R1], R0 ;  /* 0x0000000001007387 */ /* 0x0081e40000100800 */
[----:B------:R-:W-:-:S07]  /*0ea0*/  LEPC R20, `(.L_x_19) ;  /* 0x000000001014794e */ /* 0x000fce0000000000 */
[----:B0-----:R-:W-:Y:S05]  /*0eb0*/  CALL.ABS.NOINC R8 ;  /* 0x0000000008007343 */ /* 0x001fea0003c00000 */
.L_x_19:
[----:B------:R-:W-:-:S04]  /*0ec0*/  LOP3.LUT R0, R23, 0xf, RZ, 0xc0, !PT ;  /* 0x0000000f17007812 */ /* 0x000fc800078ec0ff */
[----:B------:R-:W-:-:S13]  /*0ed0*/  ISETP.NE.AND P0, PT, R0, 0xf, PT ;  /* 0x0000000f0000780c */ /* 0x000fda0003f05270 */
[----:B------:R-:W-:Y:S05]  /*0ee0*/  @P0 BRA `(.L_x_20) ;  /* 0x00000000001c0947 */ /* 0x000fea0003800000 */
[----:B------:R0:W1:Y:S01]  /*0ef0*/  LDC.64 R8, c[0x4][R19] ;  /* 0x0100000013087b82 */ /* 0x0000620000000a00 */
[----:B------:R-:W2:Y:S01]  /*0f00*/  LDCU.64 UR4, c[0x4][0x10] ;  /* 0x01000200ff0477ac */ /* 0x000ea20008000a00 */
[----:B------:R-:W-:Y:S02]  /*0f10*/  CS2R R6, SRZ ;  /* 0x0000000000067805 */ /* 0x000fe4000001ff00 */
[----:B--2---:R-:W-:Y:S01]  /*0f20*/  MOV R4, UR4 ;  /* 0x0000000400047c02 */ /* 0x004fe20008000f00 */
[----:B0-----:R-:W-:-:S07]  /*0f30*/  IMAD.U32 R5, RZ, RZ, UR5 ;  /* 0x00000005ff057e24 */ /* 0x001fce000f8e00ff */
[----:B------:R-:W-:-:S07]  /*0f40*/  LEPC R20, `(.L_x_20) ;  /* 0x000000001014794e */ /* 0x000fce0000000000 */
[----:B-1----:R-:W-:Y:S05]  /*0f50*/  CALL.ABS.NOINC R8 ;  /* 0x0000000008007343 */ /* 0x002fea0003c00000 */
.L_x_20:
[----:B------:R-:W2:Y:S01]  /*0f60*/  LDG.E.U8 R3, desc[UR36][R16.64+0x1] ;  /* 0x0000012410037981 */ /* 0x000ea2000c1e1100 */
[----:B------:R-:W-:Y:S01]  /*0f70*/  MOV R19, 0x0 ;  /* 0x0000000000137802 */ /* 0x000fe20000000f00 */
[----:B------:R-:W0:Y:S01]  /*0f80*/  LDCU.64 UR4, c[0x4][0x8] ;  /* 0x01000100ff0477ac */ /* 0x000e220008000a00 */
[----:B------:R-:W-:Y:S02]  /*0f90*/  VIADD R22, R23, 0x1 ;  /* 0x0000000117167836 */ /* 0x000fe40000000000 */
[----:B------:R1:W3:Y:S01]  /*0fa0*/  LDC.64 R8, c[0x4][R19] ;  /* 0x0100000013087b82 */ /* 0x0002e20000000a00 */
[----:B------:R-:W-:Y:S02]  /*0fb0*/  IMAD.MOV.U32 R6, RZ, RZ, R18 ;  /* 0x000000ffff067224 */ /* 0x000fe400078e0012 */
[----:B------:R-:W-:Y:S02]  /*0fc0*/  IMAD.MOV.U32 R7, RZ, RZ, R2 ;  /* 0x000000ffff077224 */ /* 0x000fe400078e0002 */
[----:B0-----:R-:W-:Y:S01]  /*0fd0*/  IMAD.U32 R4, RZ, RZ, UR4 ;  /* 0x00000004ff047e24 */ /* 0x001fe2000f8e00ff */
[----:B------:R-:W-:Y:S01]  /*0fe0*/  MOV R5, UR5 ;  /* 0x0000000500057c02 */ /* 0x000fe20008000f00 */
[----:B--2---:R-:W-:-:S05]  /*0ff0*/  VIADD R3, R3, 0xffffffff ;  /* 0xffffffff03037836 */ /* 0x004fca0000000000 */
[----:B------:R-:W-:Y:S01]  /*1000*/  LOP3.LUT R0, R3, 0xff, RZ, 0xc0, !PT ;  /* 0x000000ff03007812 */ /* 0x000fe200078ec0ff */
[----:B------:R1:W-:Y:S04]  /*1010*/  STG.E.U8 desc[UR36][R16.64+0x1], R3 ;  /* 0x0000010310007986 */ /* 0x0003e8000c101124 */
[----:B---3--:R1:W-:Y:S02]  /*1020*/  STL [R1], R0 ;  /* 0x0000000001007387 */ /* 0x0083e40000100800 */
[----:B------:R-:W-:-:S07]  /*1030*/  LEPC R20, `(.L_x_21) ;  /* 0x000000001014794e */ /* 0x000fce0000000000 */
[----:B-1----:R-:W-:Y:S05]  /*1040*/  CALL.ABS.NOINC R8 ;  /* 0x0000000008007343 */ /* 0x002fea0003c00000 */
.L_x_21:
        /* <DEDUP_REMOVED lines=10> */
.L_x_22:
[----:B------:R-:W-:-:S07]  /*10f0*/  VIADD R23, R23, 0x2 ;  /* 0x0000000217177836 */ /* 0x000fce0000000000 */
.L_x_18:
[----:B------:R-:W1:Y:S02]  /*1100*/  LDCU UR4, c[0x0][0x388] ;  /* 0x00007100ff0477ac */ /* 0x000e640008000800 */
[----:B-1----:R-:W-:-:S04]  /*1110*/  ULOP3.LUT UR4, UR4, 0x1, URZ, 0xc0, !UPT ;  /* 0x0000000104047892 */ /* 0x002fc8000f8ec0ff */
[----:B------:R-:W-:-:S09]  /*1120*/  UISETP.NE.U32.AND UP0, UPT, UR4, 0x1, UPT ;  /* 0x000000010400788c */ /* 0x000fd2000bf05070 */
[----:B------:R-:W-:Y:S05]  /*1130*/  BRA.U UP0, `(.L_x_0) ;  /* 0x00000001006c7547 */ /* 0x000fea000b800000 */
[----:B------:R-:W1:Y:S02]  /*1140*/  LDCU.64 UR4, c[0x0][0x380] ;  /* 0x00007000ff0477ac */ /* 0x000e640008000a00 */
[----:B-1----:R-:W-:-:S05]  /*1150*/  IADD3 R8, P0, PT, R23, UR4, RZ ;  /* 0x0000000417087c10 */ /* 0x002fca000ff1e0ff */
[----:B------:R-:W-:Y:S01]  /*1160*/  IMAD.X R9, RZ, RZ, UR5, P0 ;  /* 0x00000005ff097e24 */ /* 0x000fe200080e06ff */
[----:B------:R-:W-:Y:S01]  /*1170*/  MOV R16, 0x0 ;  /* 0x0000000000107802 */ /* 0x000fe20000000f00 */
[----:B------:R-:W1:Y:S03]  /*1180*/  LDCU.64 UR4, c[0x4][0x8] ;  /* 0x01000100ff0477ac */ /* 0x000e660008000a00 */
[----:B0-----:R-:W2:Y:S01]  /*1190*/  LDG.E.U8 R3, desc[UR36][R8.64] ;  /* 0x0000002408037981 */ /* 0x001ea2000c1e1100 */
[----:B------:R0:W3:Y:S01]  /*11a0*/  LDC.64 R10, c[0x4][R16] ;  /* 0x01000000100a7b82 */ /* 0x0000e20000000a00 */
[----:B------:R-:W-:Y:S01]  /*11b0*/  IMAD.MOV.U32 R6, RZ, RZ, R18 ;  /* 0x000000ffff067224 */ /* 0x000fe200078e0012 */
[----:B------:R-:W-:Y:S01]  /*11c0*/  MOV R7, R2 ;  /* 0x0000000200077202 */ /* 0x000fe20000000f00 */
[----:B-1----:R-:W-:Y:S02]  /*11d0*/  IMAD.U32 R4, RZ, RZ, UR4 ;  /* 0x00000004ff047e24 */ /* 0x002fe4000f8e00ff */
[----:B------:R-:W-:Y:S01]  /*11e0*/  IMAD.U32 R5, RZ, RZ, UR5 ;  /* 0x00000005ff057e24 */ /* 0x000fe2000f8e00ff */
[----:B--2---:R-:W-:-:S04]  /*11f0*/  IADD3 R3, PT, PT, R3, -0x1, RZ ;  /* 0xffffffff03037810 */ /* 0x004fc80007ffe0ff */
[----:B------:R-:W-:Y:S01]  /*1200*/  LOP3.LUT R0, R3, 0xff, RZ, 0xc0, !PT ;  /* 0x000000ff03007812 */ /* 0x000fe200078ec0ff */
[----:B------:R0:W-:Y:S04]  /*1210*/  STG.E.U8 desc[UR36][R8.64], R3 ;  /* 0x0000000308007986 */ /* 0x0001e8000c101124 */
[----:B---3--:R0:W-:Y:S02]  /*1220*/  STL [R1], R0 ;  /* 0x0000000001007387 */ /* 0x0081e40000100800 */
[----:B------:R-:W-:-:S07]  /*1230*/  LEPC R20, `(.L_x_23) ;  /* 0x000000001014794e */ /* 0x000fce0000000000 */
[----:B0-----:R-:W-:Y:S05]  /*1240*/  CALL.ABS.NOINC R10 ;  /* 0x000000000a007343 */ /* 0x001fea0003c00000 */
.L_x_23:
[----:B------:R-:W-:-:S04]  /*1250*/  LOP3.LUT R23, R23, 0xf, RZ, 0xc0, !PT ;  /* 0x0000000f17177812 */ /* 0x000fc800078ec0ff */
[----:B------:R-:W-:-:S13]  /*1260*/  ISETP.NE.AND P0, PT, R23, 0xf, PT ;  /* 0x0000000f1700780c */ /* 0x000fda0003f05270 */
[----:B------:R-:W-:Y:S05]  /*1270*/  @P0 BRA `(.L_x_0) ;  /* 0x00000000001c0947 */ /* 0x000fea0003800000 */
[----:B------:R-:W0:Y:S01]  /*1280*/  LDC.64 R16, c[0x4][R16] ;  /* 0x0100000010107b82 */ /* 0x000e220000000a00 */
[----:B------:R-:W1:Y:S01]  /*1290*/  LDCU.64 UR4, c[0x4][0x10] ;  /* 0x01000200ff0477ac */ /* 0x000e620008000a00 */
[----:B------:R-:W-:Y:S01]  /*12a0*/  CS2R R6, SRZ ;  /* 0x0000000000067805 */ /* 0x000fe2000001ff00 */
[----:B-1----:R-:W-:Y:S02]  /*12b0*/  IMAD.U32 R4, RZ, RZ, UR4 ;  /* 0x00000004ff047e24 */ /* 0x002fe4000f8e00ff */
[----:B------:R-:W-:-:S07]  /*12c0*/  IMAD.U32 R5, RZ, RZ, UR5 ;  /* 0x00000005ff057e24 */ /* 0x000fce000f8e00ff */
[----:B------:R-:W-:-:S07]  /*12d0*/  LEPC R20, `(.L_x_0) ;  /* 0x000000001014794e */ /* 0x000fce0000000000 */
[----:B0-----:R-:W-:Y:S05]  /*12e0*/  CALL.ABS.NOINC R16 ;  /* 0x0000000010007343 */ /* 0x001fea0003c00000 */
.L_x_0:
[----:B------:R-:W1:Y:S01]  /*12f0*/  LDC R0, c[0x0][0x388] ;  /* 0x0000e200ff007b82 */ /* 0x000e620000000800 */
[----:B------:R-:W-:Y:S01]  /*1300*/  MOV R3, 0x0 ;  /* 0x0000000000037802 */ /* 0x000fe20000000f00 */
[----:B------:R-:W2:Y:S01]  /*1310*/  LDCU.64 UR4, c[0x4][0x18] ;  /* 0x01000300ff0477ac */ /* 0x000ea20008000a00 */
[----:B------:R-:W-:Y:S02]  /*1320*/  IMAD.MOV.U32 R6, RZ, RZ, R18 ;  /* 0x000000ffff067224 */ /* 0x000fe400078e0012 */
[----:B------:R-:W-:-:S03]  /*1330*/  IMAD.MOV.U32 R7, RZ, RZ, R2 ;  /* 0x000000ffff077224 */ /* 0x000fc600078e0002 */
[----:B------:R3:W4:Y:S01]  /*1340*/  LDC.64 R8, c[0x4][R3] ;  /* 0x0100000003087b82 */ /* 0x0007220000000a00 */
[----:B--2---:R-:W-:Y:S01]  /*1350*/  IMAD.U32 R4, RZ, RZ, UR4 ;  /* 0x00000004ff047e24 */ /* 0x004fe2000f8e00ff */
[----:B------:R-:W-:Y:S01]  /*1360*/  MOV R5, UR5 ;  /* 0x0000000500057c02 */ /* 0x000fe20008000f00 */
[----:B-1----:R3:W-:Y:S06]  /*1370*/  STL [R1], R0 ;  /* 0x0000000001007387 */ /* 0x0027ec0000100800 */
[----:B------:R-:W-:-:S07]  /*1380*/  LEPC R20, `(.L_x_24) ;  /* 0x000000001014794e */ /* 0x000fce0000000000 */
[----:B0--34-:R-:W-:Y:S05]  /*1390*/  CALL.ABS.NOINC R8 ;  /* 0x0000000008007343 */ /* 0x019fea0003c00000 */
.L_x_24:
[----:B------:R-:W-:Y:S05]  /*13a0*/  EXIT ;  /* 0x000000000000794d */ /* 0x000fea0003800000 */
.L_x_25:
[----:B------:R-:W-:-:S00]  /*13b0*/  BRA `(.L_x_25) ;  /* 0xfffffffc00fc7947 */ /* 0x000fc0000383ffff */
[----:B------:R-:W-:-:S00]  /*13c0*/  NOP ;  /* 0x0000000000007918 */ /* 0x000fc00000000000 */
        /* <DEDUP_REMOVED lines=11> */
.L_x_26:


//--------------------- .nv.global.init           --------------------------
	.section	.nv.global.init,"aw",@progbits
.nv.global.init:
	.type		$str$1,@object
	.size		$str$1,($str - $str$1)
$str$1:
        /*0000*/ 	.byte	0x0a, 0x00
	.type		$str,@object
	.size		$str,($str$2 - $str)
$str:
        /*0002*/ 	.byte	0x25, 0x30, 0x32, 0x78, 0x20, 0x00
	.type		$str$2,@object
	.size		$str$2,(.L_2 - $str$2)
$str$2:
        /*0008*/ 	.byte	0x70, 0x72, 0x69, 0x6e, 0x74, 0x20, 0x6e, 0x75, 0x6d, 0x20, 0x69, 0x73, 0x20, 0x3d, 0x20, 0x25
        /*0018*/ 	.byte	0x64, 0x0a, 0x00
.L_2:


//--------------------- .nv.shared.reserved.0     --------------------------
	.section	.nv.shared.reserved.0,"aw",@nobits
	.weak		__nv_reservedSMEM_offset_0_alias
	.size		__nv_reservedSMEM_offset_0_alias, 0, 64
	.other		__nv_reservedSMEM_offset_0_alias,@"STO_CUDA_RESERVED_SHARED STV_DEFAULT"
__nv_reservedSMEM_offset_0_alias:
	.zero		0
	.zero		64


//--------------------- .nv.constant0.decrypt_bytes_kernel --------------------------
	.section	.nv.constant0.decrypt_bytes_kernel,"a",@progbits
	.sectionflags	@""
	.align	4
.nv.constant0.decrypt_bytes_kernel:
	.zero		908


//--------------------- SYMBOLS --------------------------

	.type		.nv.reservedSmem.offset0,@object
	.size		.nv.reservedSmem.offset0,0x4
	.type		vprintf,@function
